//
// Generated by NVIDIA NVVM Compiler
//
// Compiler Build ID: CL-36424714
// Cuda compilation tools, release 13.0, V13.0.88
// Based on NVVM 20.0.0
//

.version 9.0
.target sm_100
.address_size 64

	// .globl	_Z20access_offset_kernelv
.extern .shared .align 16 .b8 devMem[];

.visible .entry _Z20access_offset_kernelv()
{
	.reg .b32 	%r<2>;

	mov.b32 	%r1, 0;
	st.shared.v2.u32 	[devMem], {%r1, %r1};
	st.shared.u32 	[devMem+8], %r1;
	ret;

}


// ===== COMPILED SASS (sm_100) =====

	.target	sm_100

	.elftype	@"ET_EXEC"


//--------------------- .note.nv.tkinfo           --------------------------
	.section	.note.nv.tkinfo,"",@"SHT_NOTE"
	.sectionflags	@"SHF_NOTE_NV_TKINFO"
	.tkinfo
        /*0018*/ 	.word	0x00000002
        /*0030*/ 	.string	""
        /*0030*/ 	.string	"ptxas"
        /*0030*/ 	.string	"Cuda compilation tools, release 13.0, V13.0.88"
        /*0030*/ 	.string	"Build cuda_13.0.r13.0/compiler.36424714_0"
        /*0030*/ 	.string	"-arch sm_100 -m 64 "



//--------------------- .note.nv.cuinfo           --------------------------
	.section	.note.nv.cuinfo,"",@"SHT_NOTE"
	.sectionflags	@"SHF_NOTE_NV_CUINFO"
        /*0018*/ 	.short	0x0002
        /*001a*/ 	.short	0x0064
        /*001c*/ 	.short	0x0082
	.zero		2


//--------------------- .nv.info                  --------------------------
	.section	.nv.info,"",@"SHT_CUDA_INFO"
	.align	4


	//----- nvinfo : EIATTR_REGCOUNT
	.align		4
        /*0000*/ 	.byte	0x04, 0x2f
        /*0002*/ 	.short	(.L_1 - .L_0)
	.align		4
.L_0:
        /*0004*/ 	.word	index@(_Z20access_offset_kernelv)
        /*0008*/ 	.word	0x00000004


	//----- nvinfo : EIATTR_FRAME_SIZE
	.align		4
.L_1:
        /*000c*/ 	.byte	0x04, 0x11
        /*000e*/ 	.short	(.L_3 - .L_2)
	.align		4
.L_2:
        /*0010*/ 	.word	index@(_Z20access_offset_kernelv)
        /*0014*/ 	.word	0x00000000


	//----- nvinfo : EIATTR_MIN_STACK_SIZE
	.align		4
.L_3:
        /*0018*/ 	.byte	0x04, 0x12
        /*001a*/ 	.short	(.L_5 - .L_4)
	.align		4
.L_4:
        /*001c*/ 	.word	index@(_Z20access_offset_kernelv)
        /*0020*/ 	.word	0x00000000
.L_5:


//--------------------- .nv.compat                --------------------------
	.section	.nv.compat,"",@"SHT_CUDA_COMPAT_INFO"
	.align	4
        /*0000*/ 	.byte	0x02, 0x09, 0x00, 0x00, 0x02, 0x02, 0x01, 0x00, 0x02, 0x05, 0x05, 0x00, 0x03, 0x07, 0x01, 0x01
        /*0010*/ 	.byte	0x02, 0x03, 0x00, 0x00, 0x02, 0x06, 0x01, 0x00, 0x04, 0x0b, 0x08, 0x00, 0x09, 0x00, 0x00, 0x00
        /*0020*/ 	.byte	0x00, 0x00, 0x00, 0x00


//--------------------- .nv.info._Z20access_offset_kernelv --------------------------
	.section	.nv.info._Z20access_offset_kernelv,"",@"SHT_CUDA_INFO"
	.sectionflags	@""
	.align	4


	//----- nvinfo : EIATTR_CUDA_API_VERSION
	.align		4
        /*0000*/ 	.byte	0x04, 0x37
        /*0002*/ 	.short	(.L_7 - .L_6)
.L_6:
        /*0004*/ 	.word	0x00000082


	//----- nvinfo : EIATTR_SPARSE_MMA_MASK
	.align		4
.L_7:
        /*0008*/ 	.byte	0x03, 0x50
        /*000a*/ 	.short	0x0000


	//----- nvinfo : EIATTR_MAXREG_COUNT
	.align		4
        /*000c*/ 	.byte	0x03, 0x1b
        /*000e*/ 	.short	0x00ff


	//----- nvinfo : EIATTR_MERCURY_ISA_VERSION
	.align		4
        /*0010*/ 	.byte	0x03, 0x5f
        /*0012*/ 	.short	0x0101


	//----- nvinfo : EIATTR_VRC_CTA_INIT_COUNT
	.align		4
        /*0014*/ 	.byte	0x02, 0x4a
	.zero		1
	.zero		1


	//----- nvinfo : EIATTR_EXIT_INSTR_OFFSETS
	.align		4
        /*0018*/ 	.byte	0x04, 0x1c
        /*001a*/ 	.short	(.L_9 - .L_8)


	//   ....[0]....
.L_8:
        /*001c*/ 	.word	0x00000060


	//----- nvinfo : EIATTR_SW_WAR
	.align		4
.L_9:
        /*0020*/ 	.byte	0x04, 0x36
        /*0022*/ 	.short	(.L_11 - .L_10)
.L_10:
        /*0024*/ 	.word	0x00000008
.L_11:


//--------------------- .nv.callgraph             --------------------------
	.section	.nv.callgraph,"",@"SHT_CUDA_CALLGRAPH"
	.align	4
	.sectionentsize	8
	.align		4
        /*0000*/ 	.word	0x00000000
	.align		4
        /*0004*/ 	.word	0xffffffff
	.align		4
        /*0008*/ 	.word	0x00000000
	.align		4
        /*000c*/ 	.word	0xfffffffe
	.align		4
        /*0010*/ 	.word	0x00000000
	.align		4
        /*0014*/ 	.word	0xfffffffd
	.align		4
        /*0018*/ 	.word	0x00000000
	.align		4
        /*001c*/ 	.word	0xfffffffc


//--------------------- .text._Z20access_offset_kernelv --------------------------
	.section	.text._Z20access_offset_kernelv,"ax",@progbits
	.align	128
        .global         _Z20access_offset_kernelv
        .type           _Z20access_offset_kernelv,@function
        .size           _Z20access_offset_kernelv,(.L_x_1 - _Z20access_offset_kernelv)
        .other          _Z20access_offset_kernelv,@"STO_CUDA_ENTRY STV_DEFAULT"
_Z20access_offset_kernelv:
.text._Z20access_offset_kernelv:
[----:B------:R-:W-:Y:S08]  /*0000*/  LDC R1, c[0x0][0x37c] ;  /* 0x0000df00ff017b82 */ /* 0x000ff00000000800 */
[----:B------:R-:W0:Y:S01]  /*0010*/  S2UR UR5, SR_CgaCtaId ;  /* 0x00000000000579c3 */ /* 0x000e220000008800 */
[----:B------:R-:W-:Y:S02]  /*0020*/  UMOV UR4, 0x400 ;  /* 0x0000040000047882 */ /* 0x000fe40000000000 */
[----:B0-----:R-:W-:-:S09]  /*0030*/  ULEA UR4, UR5, UR4, 0x18 ;  /* 0x0000000405047291 */ /* 0x001fd2000f8ec0ff */
[----:B------:R-:W-:Y:S04]  /*0040*/  STS.64 [UR4], RZ ;  /* 0x000000ffff007988 */ /* 0x000fe80008000a04 */
[----:B------:R-:W-:Y:S01]  /*0050*/  STS [UR4+0x8], RZ ;  /* 0x000008ffff007988 */ /* 0x000fe20008000804 */
[----:B------:R-:W-:Y:S05]  /*0060*/  EXIT ;  /* 0x000000000000794d */ /* 0x000fea0003800000 */
.L_x_0:
[----:B------:R-:W-:-:S00]  /*0070*/  BRA `(.L_x_0) ;  /* 0xfffffffc00fc7947 */ /* 0x000fc0000383ffff */
[----:B------:R-:W-:-:S00]  /*0080*/  NOP ;  /* 0x0000000000007918 */ /* 0x000fc00000000000 */
[----:B------:R-:W-:-:S00]  /*0090*/  NOP ;  /* 0x0000000000007918 */ /* 0x000fc00000000000 */
[----:B------:R-:W-:-:S00]  /*00a0*/  NOP ;  /* 0x0000000000007918 */ /* 0x000fc00000000000 */
[----:B------:R-:W-:-:S00]  /*00b0*/  NOP ;  /* 0x0000000000007918 */ /* 0x000fc00000000000 */
[----:B------:R-:W-:-:S00]  /*00c0*/  NOP ;  /* 0x0000000000007918 */ /* 0x000fc00000000000 */
[----:B------:R-:W-:-:S00]  /*00d0*/  NOP ;  /* 0x0000000000007918 */ /* 0x000fc00000000000 */
[----:B------:R-:W-:-:S00]  /*00e0*/  NOP ;  /* 0x0000000000007918 */ /* 0x000fc00000000000 */
[----:B------:R-:W-:-:S00]  /*00f0*/  NOP ;  /* 0x0000000000007918 */ /* 0x000fc00000000000 */
.L_x_1:


//--------------------- .nv.shared._Z20access_offset_kernelv --------------------------
	.section	.nv.shared._Z20access_offset_kernelv,"aw",@nobits
	.sectionflags	@""
	.align	16
	.zero		1024


//--------------------- .nv.shared.reserved.0     --------------------------
	.section	.nv.shared.reserved.0,"aw",@nobits
	.weak		__nv_reservedSMEM_offset_0_alias
	.size		__nv_reservedSMEM_offset_0_alias, 0, 64
	.other		__nv_reservedSMEM_offset_0_alias,@"STO_CUDA_RESERVED_SHARED STV_DEFAULT"
__nv_reservedSMEM_offset_0_alias:
	.zero		0
	.zero		64


//--------------------- .nv.constant0._Z20access_offset_kernelv --------------------------
	.section	.nv.constant0._Z20access_offset_kernelv,"a",@progbits
	.sectionflags	@""
	.align	4
.nv.constant0._Z20access_offset_kernelv:
	.zero		896


//--------------------- SYMBOLS --------------------------

	.type		.nv.reservedSmem.offset0,@object
	.size		.nv.reservedSmem.offset0,0x4
	.type		.nv.reservedSmem.cap,@object
	.size		.nv.reservedSmem.cap,0x4
